	.headerflags	@"EF_CUDA_TEXMODE_UNIFIED EF_CUDA_64BIT_ADDRESS EF_CUDA_ACCELERATORS EF_CUDA_SM90 EF_CUDA_VIRTUAL_SM(EF_CUDA_SM90)"
	.elftype	@"ET_EXEC"


//--------------------- .nv.info                  --------------------------
	.section	.nv.info,"",@"SHT_CUDA_INFO"
	.align	4


	//----- nvinfo : EIATTR_REGCOUNT
	.align		4
        /*0000*/ 	.byte	0x04, 0x2f
        /*0002*/ 	.short	(.L_3 - .L_2)
	.align		4
.L_2:
        /*0004*/ 	.word	index@(triton_poi_fused__native_batch_norm_legit_no_training_relu_29)
        /*0008*/ 	.word	0x00000016


	//----- nvinfo : EIATTR_MIN_STACK_SIZE
	.align		4
.L_3:
        /*000c*/ 	.byte	0x04, 0x12
        /*000e*/ 	.short	(.L_5 - .L_4)
	.align		4
.L_4:
        /*0010*/ 	.word	index@(triton_poi_fused__native_batch_norm_legit_no_training_relu_29)
        /*0014*/ 	.word	0x00000000


	//----- nvinfo : EIATTR_FRAME_SIZE
	.align		4
.L_5:
        /*0018*/ 	.byte	0x04, 0x11
        /*001a*/ 	.short	(.L_7 - .L_6)
	.align		4
.L_6:
        /*001c*/ 	.word	index@(triton_poi_fused__native_batch_norm_legit_no_training_relu_29)
        /*0020*/ 	.word	0x00000000


	//----- nvinfo : EIATTR_MIN_STACK_SIZE
	.align		4
.L_7:
        /*0024*/ 	.byte	0x04, 0x12
        /*0026*/ 	.short	(.L_9 - .L_8)
	.align		4
.L_8:
        /*0028*/ 	.word	index@(triton_poi_fused__native_batch_norm_legit_no_training_relu_29)
        /*002c*/ 	.word	0x00000000
.L_9:


//--------------------- .nv.info.triton_poi_fused__native_batch_norm_legit_no_training_relu_29 --------------------------
	.section	.nv.info.triton_poi_fused__native_batch_norm_legit_no_training_relu_29,"",@"SHT_CUDA_INFO"
	.sectionflags	@""
	.align	4


	//----- nvinfo : EIATTR_CUDA_API_VERSION
	.align		4
        /*0000*/ 	.byte	0x04, 0x37
        /*0002*/ 	.short	(.L_11 - .L_10)
.L_10:
        /*0004*/ 	.word	0x0000007c


	//----- nvinfo : EIATTR_KPARAM_INFO
	.align		4
.L_11:
        /*0008*/ 	.byte	0x04, 0x17
        /*000a*/ 	.short	(.L_13 - .L_12)
.L_12:
        /*000c*/ 	.word	0x00000000
        /*0010*/ 	.short	0x0006
        /*0012*/ 	.short	0x0030
        /*0014*/ 	.byte	0x00, 0xf0, 0x11, 0x00


	//----- nvinfo : EIATTR_KPARAM_INFO
	.align		4
.L_13:
        /*0018*/ 	.byte	0x04, 0x17
        /*001a*/ 	.short	(.L_15 - .L_14)
.L_14:
        /*001c*/ 	.word	0x00000000
        /*0020*/ 	.short	0x0005
        /*0022*/ 	.short	0x0028
        /*0024*/ 	.byte	0x00, 0xf4, 0x21, 0x00


	//----- nvinfo : EIATTR_KPARAM_INFO
	.align		4
.L_15:
        /*0028*/ 	.byte	0x04, 0x17
        /*002a*/ 	.short	(.L_17 - .L_16)
.L_16:
        /*002c*/ 	.word	0x00000000
        /*0030*/ 	.short	0x0004
        /*0032*/ 	.short	0x0020
        /*0034*/ 	.byte	0x00, 0xf4, 0x21, 0x00


	//----- nvinfo : EIATTR_KPARAM_INFO
	.align		4
.L_17:
        /*0038*/ 	.byte	0x04, 0x17
        /*003a*/ 	.short	(.L_19 - .L_18)
.L_18:
        /*003c*/ 	.word	0x00000000
        /*0040*/ 	.short	0x0003
        /*0042*/ 	.short	0x0018
        /*0044*/ 	.byte	0x00, 0xf4, 0x21, 0x00


	//----- nvinfo : EIATTR_KPARAM_INFO
	.align		4
.L_19:
        /*0048*/ 	.byte	0x04, 0x17
        /*004a*/ 	.short	(.L_21 - .L_20)
.L_20:
        /*004c*/ 	.word	0x00000000
        /*0050*/ 	.short	0x0002
        /*0052*/ 	.short	0x0010
        /*0054*/ 	.byte	0x00, 0xf4, 0x21, 0x00


	//----- nvinfo : EIATTR_KPARAM_INFO
	.align		4
.L_21:
        /*0058*/ 	.byte	0x04, 0x17
        /*005a*/ 	.short	(.L_23 - .L_22)
.L_22:
        /*005c*/ 	.word	0x00000000
        /*0060*/ 	.short	0x0001
        /*0062*/ 	.short	0x0008
        /*0064*/ 	.byte	0x00, 0xf4, 0x21, 0x00


	//----- nvinfo : EIATTR_KPARAM_INFO
	.align		4
.L_23:
        /*0068*/ 	.byte	0x04, 0x17
        /*006a*/ 	.short	(.L_25 - .L_24)
.L_24:
        /*006c*/ 	.word	0x00000000
        /*0070*/ 	.short	0x0000
        /*0072*/ 	.short	0x0000
        /*0074*/ 	.byte	0x00, 0xf4, 0x21, 0x00


	//----- nvinfo : EIATTR_SPARSE_MMA_MASK
	.align		4
.L_25:
        /*0078*/ 	.byte	0x03, 0x50
        /*007a*/ 	.short	0x0000


	//----- nvinfo : EIATTR_MAXREG_COUNT
	.align		4
        /*007c*/ 	.byte	0x03, 0x1b
        /*007e*/ 	.short	0x00ff


	//----- nvinfo : EIATTR_EXIT_INSTR_OFFSETS
	.align		4
        /*0080*/ 	.byte	0x04, 0x1c
        /*0082*/ 	.short	(.L_27 - .L_26)


	//   ....[0]....
.L_26:
        /*0084*/ 	.word	0x00000410


	//   ....[1]....
        /*0088*/ 	.word	0x00000430


	//----- nvinfo : EIATTR_REQNTID
	.align		4
.L_27:
        /*008c*/ 	.byte	0x04, 0x10
        /*008e*/ 	.short	(.L_29 - .L_28)
.L_28:
        /*0090*/ 	.word	0x00000080
        /*0094*/ 	.word	0x00000001
        /*0098*/ 	.word	0x00000001


	//----- nvinfo : EIATTR_CBANK_PARAM_SIZE
	.align		4
.L_29:
        /*009c*/ 	.byte	0x03, 0x19
        /*009e*/ 	.short	0x0034


	//----- nvinfo : EIATTR_PARAM_CBANK
	.align		4
        /*00a0*/ 	.byte	0x04, 0x0a
        /*00a2*/ 	.short	(.L_31 - .L_30)
	.align		4
.L_30:
        /*00a4*/ 	.word	index@(.nv.constant0.triton_poi_fused__native_batch_norm_legit_no_training_relu_29)
        /*00a8*/ 	.short	0x0210
        /*00aa*/ 	.short	0x0034


	//----- nvinfo : EIATTR_SW_WAR
	.align		4
.L_31:
        /*00ac*/ 	.byte	0x04, 0x36
        /*00ae*/ 	.short	(.L_33 - .L_32)
.L_32:
        /*00b0*/ 	.word	0x00000008
.L_33:


//--------------------- .nv.callgraph             --------------------------
	.section	.nv.callgraph,"",@"SHT_CUDA_CALLGRAPH"
	.align	4
	.sectionentsize	8
	.align		4
        /*0000*/ 	.word	0x00000000
	.align		4
        /*0004*/ 	.word	0xffffffff
	.align		4
        /*0008*/ 	.word	0x00000000
	.align		4
        /*000c*/ 	.word	0xfffffffe
	.align		4
        /*0010*/ 	.word	0x00000000
	.align		4
        /*0014*/ 	.word	0xfffffffd
	.align		4
        /*0018*/ 	.word	0x00000000
	.align		4
        /*001c*/ 	.word	0xfffffffc


//--------------------- .nv.constant4             --------------------------
	.section	.nv.constant4,"a",@progbits
	.align	8
	.align		8
.nv.constant4:
        /*0000*/ 	.dword	_$_str
	.align		8
        /*0008*/ 	.dword	_$_str_$_2


//--------------------- .text.triton_poi_fused__native_batch_norm_legit_no_training_relu_29 --------------------------
	.section	.text.triton_poi_fused__native_batch_norm_legit_no_training_relu_29,"ax",@progbits
	.align	128
        .global         triton_poi_fused__native_batch_norm_legit_no_training_relu_29
        .type           triton_poi_fused__native_batch_norm_legit_no_training_relu_29,@function
        .size           triton_poi_fused__native_batch_norm_legit_no_training_relu_29,(.L_x_1 - triton_poi_fused__native_batch_norm_legit_no_training_relu_29)
        .other          triton_poi_fused__native_batch_norm_legit_no_training_relu_29,@"STO_CUDA_ENTRY STV_DEFAULT"
triton_poi_fused__native_batch_norm_legit_no_training_relu_29:
.text.triton_poi_fused__native_batch_norm_legit_no_training_relu_29:
[----:B------:R-:W0:Y:S01]  /*0000*/  LDC R1, c[0x0][0x28] ;  /* 0x00000a00ff017b82 */ /* 0x000e220000000800 */
[----:B------:R-:W1:Y:S07]  /*0010*/  S2R R0, SR_TID.X ;  /* 0x0000000000007919 */ /* 0x000e6e0000002100 */
[----:B------:R-:W2:Y:S01]  /*0020*/  LDC.64 R8, c[0x0][0x220] ;  /* 0x00008800ff087b82 */ /* 0x000ea20000000a00 */
[----:B------:R-:W-:Y:S01]  /*0030*/  ULDC.64 UR4, c[0x0][0x208] ;  /* 0x0000820000047ab9 */ /* 0x000fe20000000a00 */
[----:B------:R-:W3:Y:S06]  /*0040*/  S2R R3, SR_CTAID.X ;  /* 0x0000000000037919 */ /* 0x000eec0000002500 */
[----:B------:R-:W4:Y:S08]  /*0050*/  LDC.64 R12, c[0x0][0x210] ;  /* 0x00008400ff0c7b82 */ /* 0x000f300000000a00 */
[----:B------:R-:W5:Y:S08]  /*0060*/  LDC.64 R14, c[0x0][0x218] ;  /* 0x00008600ff0e7b82 */ /* 0x000f700000000a00 */
[----:B------:R-:W5:Y:S01]  /*0070*/  LDC.64 R16, c[0x0][0x228] ;  /* 0x00008a00ff107b82 */ /* 0x000f620000000a00 */
[----:B-1----:R-:W-:-:S07]  /*0080*/  SHF.L.U32 R0, R0, 0x1, RZ ;  /* 0x0000000100007819 */ /* 0x002fce00000006ff */
[----:B------:R-:W1:Y:S01]  /*0090*/  LDC.64 R18, c[0x0][0x230] ;  /* 0x00008c00ff127b82 */ /* 0x000e620000000a00 */
[----:B------:R-:W-:-:S04]  /*00a0*/  LOP3.LUT R0, R0, 0xfe, RZ, 0xc0, !PT ;  /* 0x000000fe00007812 */ /* 0x000fc800078ec0ff */
[----:B---3--:R-:W-:-:S04]  /*00b0*/  LEA R0, R3, R0, 0x8 ;  /* 0x0000000003007211 */ /* 0x008fc800078e40ff */
[C---:B------:R-:W-:Y:S01]  /*00c0*/  ISETP.GE.AND P0, PT, R0.reuse, 0x4800, PT ;  /* 0x000048000000780c */ /* 0x040fe20003f06270 */
[----:B------:R-:W-:-:S05]  /*00d0*/  IMAD.HI R2, R0, 0x38e38e39, RZ ;  /* 0x38e38e3900027827 */ /* 0x000fca00078e02ff */
[----:B------:R-:W-:-:S04]  /*00e0*/  SHF.R.U32.HI R3, RZ, 0x1f, R2 ;  /* 0x0000001fff037819 */ /* 0x000fc80000011602 */
[----:B------:R-:W-:-:S05]  /*00f0*/  LEA.HI.SX32 R3, R2, R3, 0x1a ;  /* 0x0000000302037211 */ /* 0x000fca00078fd2ff */
[----:B------:R-:W-:Y:S01]  /*0100*/  IMAD R11, R3, -0x120, R0 ;  /* 0xfffffee0030b7824 */ /* 0x000fe200078e0200 */
[----:B------:R-:W-:-:S03]  /*0110*/  CS2R R2, SRZ ;  /* 0x0000000000027805 */ /* 0x000fc6000001ff00 */
[----:B--2---:R-:W-:-:S05]  /*0120*/  IMAD.WIDE R8, R11, 0x4, R8 ;  /* 0x000000040b087825 */ /* 0x004fca00078e0208 */
[----:B------:R2:W3:Y:S01]  /*0130*/  @!P0 LDG.E.EL.64 R2, desc[UR4][R8.64] ;  /* 0x0000000408028981 */ /* 0x0004e2000c2e1b00 */
[----:B------:R-:W-:Y:S02]  /*0140*/  CS2R R4, SRZ ;  /* 0x0000000000047805 */ /* 0x000fe4000001ff00 */
[----:B------:R-:W-:Y:S01]  /*0150*/  CS2R R6, SRZ ;  /* 0x0000000000067805 */ /* 0x000fe2000001ff00 */
[----:B----4-:R-:W-:-:S04]  /*0160*/  IMAD.WIDE R12, R0, 0x4, R12 ;  /* 0x00000004000c7825 */ /* 0x010fc800078e020c */
[C---:B-----5:R-:W-:Y:S01]  /*0170*/  IMAD.WIDE R14, R11.reuse, 0x4, R14 ;  /* 0x000000040b0e7825 */ /* 0x060fe200078e020e */
[----:B------:R-:W4:Y:S01]  /*0180*/  @!P0 LDG.E.64 R4, desc[UR4][R12.64] ;  /* 0x000000040c048981 */ /* 0x000f22000c1e1b00 */
[----:B--2---:R-:W-:Y:S02]  /*0190*/  CS2R R8, SRZ ;  /* 0x0000000000087805 */ /* 0x004fe4000001ff00 */
[C---:B0-----:R-:W-:Y:S01]  /*01a0*/  IMAD.WIDE R16, R11.reuse, 0x4, R16 ;  /* 0x000000040b107825 */ /* 0x041fe200078e0210 */
[----:B------:R0:W4:Y:S03]  /*01b0*/  @!P0 LDG.E.EL.64 R6, desc[UR4][R14.64] ;  /* 0x000000040e068981 */ /* 0x000126000c2e1b00 */
[----:B-1----:R-:W-:Y:S01]  /*01c0*/  IMAD.WIDE R18, R11, 0x4, R18 ;  /* 0x000000040b127825 */ /* 0x002fe200078e0212 */
[----:B------:R-:W-:-:S04]  /*01d0*/  CS2R R10, SRZ ;  /* 0x00000000000a7805 */ /* 0x000fc8000001ff00 */
[----:B------:R-:W2:Y:S04]  /*01e0*/  @!P0 LDG.E.EL.64 R8, desc[UR4][R18.64] ;  /* 0x0000000412088981 */ /* 0x000ea8000c2e1b00 */
[----:B------:R-:W2:Y:S01]  /*01f0*/  @!P0 LDG.E.EL.64 R10, desc[UR4][R16.64] ;  /* 0x00000004100a8981 */ /* 0x000ea2000c2e1b00 */
[----:B0-----:R-:W-:Y:S01]  /*0200*/  HFMA2.MMA R14, -RZ, RZ, 1.625, 0 ;  /* 0x3e800000ff0e7435 */ /* 0x001fe200000001ff */
[----:B---3--:R-:W-:Y:S01]  /*0210*/  FADD R2, R2, 9.9999997473787516356e-06 ;  /* 0x3727c5ac02027421 */ /* 0x008fe20000000000 */
[----:B------:R-:W-:-:S03]  /*0220*/  FADD R3, R3, 9.9999997473787516356e-06 ;  /* 0x3727c5ac03037421 */ /* 0x000fc60000000000 */
[----:B------:R-:W0:Y:S08]  /*0230*/  MUFU.SQRT R12, R2 ;  /* 0x00000002000c7308 */ /* 0x000e300000002000 */
[----:B------:R1:W3:Y:S01]  /*0240*/  MUFU.SQRT R13, R3 ;  /* 0x00000003000d7308 */ /* 0x0002e20000002000 */
[C---:B0-----:R-:W-:Y:S02]  /*0250*/  FSETP.GT.AND P1, PT, R12.reuse, 8.50705917302346158658e+37, PT ;  /* 0x7e8000000c00780b */ /* 0x041fe40003f24000 */
[----:B------:R-:W-:Y:S01]  /*0260*/  FSETP.GEU.AND P3, PT, R12, 1.175494350822287508e-38, PT ;  /* 0x008000000c00780b */ /* 0x000fe20003f6e000 */
[----:B-1----:R-:W0:Y:S01]  /*0270*/  LDC.64 R2, c[0x0][0x238] ;  /* 0x00008e00ff027b82 */ /* 0x002e220000000a00 */
[----:B---3--:R-:W-:-:S02]  /*0280*/  FSETP.GT.AND P2, PT, R13, 8.50705917302346158658e+37, PT ;  /* 0x7e8000000d00780b */ /* 0x008fc40003f44000 */
[----:B------:R-:W-:-:S07]  /*0290*/  FSETP.GEU.AND P4, PT, R13, 1.175494350822287508e-38, PT ;  /* 0x008000000d00780b */ /* 0x000fce0003f8e000 */
[----:B------:R-:W-:-:S04]  /*02a0*/  @P1 FMUL R12, R12, 0.25 ;  /* 0x3e8000000c0c1820 */ /* 0x000fc80000400000 */
[----:B------:R-:W-:Y:S01]  /*02b0*/  @!P3 FMUL R12, R12, 16777216 ;  /* 0x4b8000000c0cb820 */ /* 0x000fe20000400000 */
[----:B------:R-:W-:-:S04]  /*02c0*/  @P2 FMUL R13, R13, 0.25 ;  /* 0x3e8000000d0d2820 */ /* 0x000fc80000400000 */
[----:B------:R-:W-:Y:S01]  /*02d0*/  @!P4 FMUL R13, R13, 16777216 ;  /* 0x4b8000000d0dc820 */ /* 0x000fe20000400000 */
[----:B------:R-:W1:Y:S01]  /*02e0*/  MUFU.RCP R12, R12 ;  /* 0x0000000c000c7308 */ /* 0x000e620000001000 */
[----:B------:R-:W-:-:S07]  /*02f0*/  FSEL R15, R14, 1, P1 ;  /* 0x3f8000000e0f7808 */ /* 0x000fce0000800000 */
[----:B------:R-:W3:Y:S01]  /*0300*/  MUFU.RCP R13, R13 ;  /* 0x0000000d000d7308 */ /* 0x000ee20000001000 */
[----:B------:R-:W-:Y:S01]  /*0310*/  FSEL R14, R14, 1, P2 ;  /* 0x3f8000000e0e7808 */ /* 0x000fe20001000000 */
[----:B------:R-:W-:-:S04]  /*0320*/  @!P3 FMUL R15, R15, 16777216 ;  /* 0x4b8000000f0fb820 */ /* 0x000fc80000400000 */
[----:B------:R-:W-:Y:S01]  /*0330*/  @!P4 FMUL R14, R14, 16777216 ;  /* 0x4b8000000e0ec820 */ /* 0x000fe20000400000 */
[----:B----4-:R-:W-:Y:S01]  /*0340*/  FADD R5, -R7, R5 ;  /* 0x0000000507057221 */ /* 0x010fe20000000100 */
[----:B------:R-:W-:Y:S01]  /*0350*/  FADD R4, -R6, R4 ;  /* 0x0000000406047221 */ /* 0x000fe20000000100 */
[----:B-1----:R-:W-:Y:S01]  /*0360*/  FMUL R15, R12, R15 ;  /* 0x0000000f0c0f7220 */ /* 0x002fe20000400000 */
[----:B---3--:R-:W-:-:S03]  /*0370*/  FMUL R14, R13, R14 ;  /* 0x0000000e0d0e7220 */ /* 0x008fc60000400000 */
[----:B------:R-:W-:Y:S01]  /*0380*/  FMUL R15, R4, R15 ;  /* 0x0000000f040f7220 */ /* 0x000fe20000400000 */
[----:B------:R-:W-:-:S03]  /*0390*/  FMUL R14, R5, R14 ;  /* 0x0000000e050e7220 */ /* 0x000fc60000400000 */
[----:B--2---:R-:W-:Y:S01]  /*03a0*/  FFMA R8, R15, R10, R8 ;  /* 0x0000000a0f087223 */ /* 0x004fe20000000008 */
[----:B------:R-:W-:-:S04]  /*03b0*/  FFMA R9, R14, R11, R9 ;  /* 0x0000000b0e097223 */ /* 0x000fc80000000009 */
[----:B------:R-:W-:Y:S02]  /*03c0*/  FSETP.GEU.AND P1, PT, R8, RZ, PT ;  /* 0x000000ff0800720b */ /* 0x000fe40003f2e000 */
[C---:B------:R-:W-:Y:S01]  /*03d0*/  FSETP.GEU.AND P2, PT, R9.reuse, RZ, PT ;  /* 0x000000ff0900720b */ /* 0x040fe20003f4e000 */
[----:B0-----:R-:W-:Y:S01]  /*03e0*/  IMAD.WIDE R2, R0, 0x4, R2 ;  /* 0x0000000400027825 */ /* 0x001fe200078e0202 */
[----:B------:R-:W-:Y:S02]  /*03f0*/  FSEL R8, R8, RZ, P1 ;  /* 0x000000ff08087208 */ /* 0x000fe40000800000 */
[----:B------:R-:W-:Y:S01]  /*0400*/  FSEL R9, R9, RZ, P2 ;  /* 0x000000ff09097208 */ /* 0x000fe20001000000 */
[----:B------:R-:W-:Y:S08]  /*0410*/  @P0 EXIT ;  /* 0x000000000000094d */ /* 0x000ff00003800000 */
[----:B------:R-:W-:Y:S01]  /*0420*/  STG.E.64 desc[UR4][R2.64], R8 ;  /* 0x0000000802007986 */ /* 0x000fe2000c101b04 */
[----:B------:R-:W-:Y:S05]  /*0430*/  EXIT ;  /* 0x000000000000794d */ /* 0x000fea0003800000 */
.L_x_0:
[----:B------:R-:W-:-:S00]  /*0440*/  BRA `(.L_x_0) ;  /* 0xfffffffc00fc7947 */ /* 0x000fc0000383ffff */
[----:B------:R-:W-:-:S00]  /*0450*/  NOP ;  /* 0x0000000000007918 */ /* 0x000fc00000000000 */
        /* <DEDUP_REMOVED lines=10> */
.L_x_1:


//--------------------- .nv.global.init           --------------------------
	.section	.nv.global.init,"aw",@progbits
.nv.global.init:
	.type		_$_str,@object
	.size		_$_str,(_$_str_$_2 - _$_str)
_$_str:
        /*0000*/ 	.byte	0x5f, 0x5f, 0x43, 0x55, 0x44, 0x41, 0x5f, 0x46, 0x54, 0x5a, 0x00
	.type		_$_str_$_2,@object
	.size		_$_str_$_2,(.L_1 - _$_str_$_2)
_$_str_$_2:
        /*000b*/ 	.byte	0x5f, 0x5f, 0x43, 0x55, 0x44, 0x41, 0x5f, 0x50, 0x52, 0x45, 0x43, 0x5f, 0x53, 0x51, 0x52, 0x54
        /*001b*/ 	.byte	0x00
.L_1:


//--------------------- .nv.constant0.triton_poi_fused__native_batch_norm_legit_no_training_relu_29 --------------------------
	.section	.nv.constant0.triton_poi_fused__native_batch_norm_legit_no_training_relu_29,"a",@progbits
	.sectionflags	@""
	.align	4
.nv.constant0.triton_poi_fused__native_batch_norm_legit_no_training_relu_29:
	.zero		580
